//
// Generated by NVIDIA NVVM Compiler
//
// Compiler Build ID: CL-36424714
// Cuda compilation tools, release 13.0, V13.0.88
// Based on NVVM 20.0.0
//

.version 9.0
.target sm_100
.address_size 64

	// .globl	_Z10matrixCalcPiS_i

.visible .entry _Z10matrixCalcPiS_i(
	.param .u64 .ptr .align 1 _Z10matrixCalcPiS_i_param_0,
	.param .u64 .ptr .align 1 _Z10matrixCalcPiS_i_param_1,
	.param .u32 _Z10matrixCalcPiS_i_param_2
)
{
	.reg .pred 	%p<11>;
	.reg .b32 	%r<119>;
	.reg .b64 	%rd<16>;

	ld.param.u64 	%rd4, [_Z10matrixCalcPiS_i_param_0];
	ld.param.u64 	%rd3, [_Z10matrixCalcPiS_i_param_1];
	ld.param.u32 	%r36, [_Z10matrixCalcPiS_i_param_2];
	cvta.to.global.u64 	%rd1, %rd4;
	mov.u32 	%r37, %ctaid.x;
	mov.u32 	%r38, %ntid.x;
	mov.u32 	%r39, %tid.x;
	mad.lo.s32 	%r1, %r37, %r38, %r39;
	setp.ge.s32 	%p1, %r1, %r36;
	@%p1 bra 	$L__BB0_15;
	setp.lt.s32 	%p2, %r36, 1;
	mov.b32 	%r118, 0;
	@%p2 bra 	$L__BB0_14;
	mul.lo.s32 	%r2, %r36, %r1;
	and.b32  	%r3, %r36, 15;
	setp.lt.u32 	%p3, %r36, 16;
	mov.b32 	%r110, 0;
	mov.u32 	%r118, %r110;
	@%p3 bra 	$L__BB0_5;
	and.b32  	%r110, %r36, 2147483632;
	neg.s32 	%r104, %r110;
	add.s64 	%rd2, %rd1, 32;
	mov.b32 	%r118, 0;
	mov.u32 	%r103, %r2;
$L__BB0_4:
	.pragma "nounroll";
	mul.wide.s32 	%rd5, %r103, 4;
	add.s64 	%rd6, %rd2, %rd5;
	ld.global.u32 	%r44, [%rd6+-32];
	add.s32 	%r45, %r44, %r118;
	ld.global.u32 	%r46, [%rd6+-28];
	add.s32 	%r47, %r46, %r45;
	ld.global.u32 	%r48, [%rd6+-24];
	add.s32 	%r49, %r48, %r47;
	ld.global.u32 	%r50, [%rd6+-20];
	add.s32 	%r51, %r50, %r49;
	ld.global.u32 	%r52, [%rd6+-16];
	add.s32 	%r53, %r52, %r51;
	ld.global.u32 	%r54, [%rd6+-12];
	add.s32 	%r55, %r54, %r53;
	ld.global.u32 	%r56, [%rd6+-8];
	add.s32 	%r57, %r56, %r55;
	ld.global.u32 	%r58, [%rd6+-4];
	add.s32 	%r59, %r58, %r57;
	ld.global.u32 	%r60, [%rd6];
	add.s32 	%r61, %r60, %r59;
	ld.global.u32 	%r62, [%rd6+4];
	add.s32 	%r63, %r62, %r61;
	ld.global.u32 	%r64, [%rd6+8];
	add.s32 	%r65, %r64, %r63;
	ld.global.u32 	%r66, [%rd6+12];
	add.s32 	%r67, %r66, %r65;
	ld.global.u32 	%r68, [%rd6+16];
	add.s32 	%r69, %r68, %r67;
	ld.global.u32 	%r70, [%rd6+20];
	add.s32 	%r71, %r70, %r69;
	ld.global.u32 	%r72, [%rd6+24];
	add.s32 	%r73, %r72, %r71;
	ld.global.u32 	%r74, [%rd6+28];
	add.s32 	%r118, %r74, %r73;
	add.s32 	%r104, %r104, 16;
	add.s32 	%r103, %r103, 16;
	setp.ne.s32 	%p4, %r104, 0;
	@%p4 bra 	$L__BB0_4;
$L__BB0_5:
	setp.eq.s32 	%p5, %r3, 0;
	@%p5 bra 	$L__BB0_14;
	and.b32  	%r15, %r36, 7;
	setp.lt.u32 	%p6, %r3, 8;
	@%p6 bra 	$L__BB0_8;
	add.s32 	%r76, %r110, %r2;
	mul.wide.s32 	%rd7, %r76, 4;
	add.s64 	%rd8, %rd1, %rd7;
	ld.global.u32 	%r77, [%rd8];
	add.s32 	%r78, %r77, %r118;
	ld.global.u32 	%r79, [%rd8+4];
	add.s32 	%r80, %r79, %r78;
	ld.global.u32 	%r81, [%rd8+8];
	add.s32 	%r82, %r81, %r80;
	ld.global.u32 	%r83, [%rd8+12];
	add.s32 	%r84, %r83, %r82;
	ld.global.u32 	%r85, [%rd8+16];
	add.s32 	%r86, %r85, %r84;
	ld.global.u32 	%r87, [%rd8+20];
	add.s32 	%r88, %r87, %r86;
	ld.global.u32 	%r89, [%rd8+24];
	add.s32 	%r90, %r89, %r88;
	ld.global.u32 	%r91, [%rd8+28];
	add.s32 	%r118, %r91, %r90;
	add.s32 	%r110, %r110, 8;
$L__BB0_8:
	setp.eq.s32 	%p7, %r15, 0;
	@%p7 bra 	$L__BB0_14;
	and.b32  	%r21, %r36, 3;
	setp.lt.u32 	%p8, %r15, 4;
	@%p8 bra 	$L__BB0_11;
	add.s32 	%r93, %r110, %r2;
	mul.wide.s32 	%rd9, %r93, 4;
	add.s64 	%rd10, %rd1, %rd9;
	ld.global.u32 	%r94, [%rd10];
	add.s32 	%r95, %r94, %r118;
	ld.global.u32 	%r96, [%rd10+4];
	add.s32 	%r97, %r96, %r95;
	ld.global.u32 	%r98, [%rd10+8];
	add.s32 	%r99, %r98, %r97;
	ld.global.u32 	%r100, [%rd10+12];
	add.s32 	%r118, %r100, %r99;
	add.s32 	%r110, %r110, 4;
$L__BB0_11:
	setp.eq.s32 	%p9, %r21, 0;
	@%p9 bra 	$L__BB0_14;
	add.s32 	%r116, %r110, %r2;
	neg.s32 	%r115, %r21;
$L__BB0_13:
	.pragma "nounroll";
	mul.wide.s32 	%rd11, %r116, 4;
	add.s64 	%rd12, %rd1, %rd11;
	ld.global.u32 	%r101, [%rd12];
	add.s32 	%r118, %r101, %r118;
	add.s32 	%r116, %r116, 1;
	add.s32 	%r115, %r115, 1;
	setp.ne.s32 	%p10, %r115, 0;
	@%p10 bra 	$L__BB0_13;
$L__BB0_14:
	div.s32 	%r102, %r118, %r36;
	cvta.to.global.u64 	%rd13, %rd3;
	mul.wide.s32 	%rd14, %r1, 4;
	add.s64 	%rd15, %rd13, %rd14;
	st.global.u32 	[%rd15], %r102;
$L__BB0_15:
	ret;

}


// ===== COMPILED SASS (sm_100) =====

	.target	sm_100

	.elftype	@"ET_EXEC"


//--------------------- .note.nv.tkinfo           --------------------------
	.section	.note.nv.tkinfo,"",@"SHT_NOTE"
	.sectionflags	@"SHF_NOTE_NV_TKINFO"
	.tkinfo
        /*0018*/ 	.word	0x00000002
        /*0030*/ 	.string	""
        /*0030*/ 	.string	"ptxas"
        /*0030*/ 	.string	"Cuda compilation tools, release 13.0, V13.0.88"
        /*0030*/ 	.string	"Build cuda_13.0.r13.0/compiler.36424714_0"
        /*0030*/ 	.string	"-arch sm_100 -m 64 "



//--------------------- .note.nv.cuinfo           --------------------------
	.section	.note.nv.cuinfo,"",@"SHT_NOTE"
	.sectionflags	@"SHF_NOTE_NV_CUINFO"
        /*0018*/ 	.short	0x0002
        /*001a*/ 	.short	0x0064
        /*001c*/ 	.short	0x0082
	.zero		2


//--------------------- .nv.info                  --------------------------
	.section	.nv.info,"",@"SHT_CUDA_INFO"
	.align	4


	//----- nvinfo : EIATTR_REGCOUNT
	.align		4
        /*0000*/ 	.byte	0x04, 0x2f
        /*0002*/ 	.short	(.L_1 - .L_0)
	.align		4
.L_0:
        /*0004*/ 	.word	index@(_Z10matrixCalcPiS_i)
        /*0008*/ 	.word	0x0000001d


	//----- nvinfo : EIATTR_FRAME_SIZE
	.align		4
.L_1:
        /*000c*/ 	.byte	0x04, 0x11
        /*000e*/ 	.short	(.L_3 - .L_2)
	.align		4
.L_2:
        /*0010*/ 	.word	index@(_Z10matrixCalcPiS_i)
        /*0014*/ 	.word	0x00000000


	//----- nvinfo : EIATTR_MIN_STACK_SIZE
	.align		4
.L_3:
        /*0018*/ 	.byte	0x04, 0x12
        /*001a*/ 	.short	(.L_5 - .L_4)
	.align		4
.L_4:
        /*001c*/ 	.word	index@(_Z10matrixCalcPiS_i)
        /*0020*/ 	.word	0x00000000
.L_5:


//--------------------- .nv.compat                --------------------------
	.section	.nv.compat,"",@"SHT_CUDA_COMPAT_INFO"
	.align	4
        /*0000*/ 	.byte	0x02, 0x09, 0x00, 0x00, 0x02, 0x02, 0x01, 0x00, 0x02, 0x05, 0x05, 0x00, 0x03, 0x07, 0x01, 0x01
        /*0010*/ 	.byte	0x02, 0x03, 0x00, 0x00, 0x02, 0x06, 0x01, 0x00, 0x04, 0x0b, 0x08, 0x00, 0x09, 0x00, 0x00, 0x00
        /*0020*/ 	.byte	0x00, 0x00, 0x00, 0x00


//--------------------- .nv.info._Z10matrixCalcPiS_i --------------------------
	.section	.nv.info._Z10matrixCalcPiS_i,"",@"SHT_CUDA_INFO"
	.sectionflags	@""
	.align	4


	//----- nvinfo : EIATTR_CUDA_API_VERSION
	.align		4
        /*0000*/ 	.byte	0x04, 0x37
        /*0002*/ 	.short	(.L_7 - .L_6)
.L_6:
        /*0004*/ 	.word	0x00000082


	//----- nvinfo : EIATTR_KPARAM_INFO
	.align		4
.L_7:
        /*0008*/ 	.byte	0x04, 0x17
        /*000a*/ 	.short	(.L_9 - .L_8)
.L_8:
        /*000c*/ 	.word	0x00000000
        /*0010*/ 	.short	0x0002
        /*0012*/ 	.short	0x0010
        /*0014*/ 	.byte	0x00, 0xf0, 0x11, 0x00


	//----- nvinfo : EIATTR_KPARAM_INFO
	.align		4
.L_9:
        /*0018*/ 	.byte	0x04, 0x17
        /*001a*/ 	.short	(.L_11 - .L_10)
.L_10:
        /*001c*/ 	.word	0x00000000
        /*0020*/ 	.short	0x0001
        /*0022*/ 	.short	0x0008
        /*0024*/ 	.byte	0x00, 0xf5, 0x21, 0x00


	//----- nvinfo : EIATTR_KPARAM_INFO
	.align		4
.L_11:
        /*0028*/ 	.byte	0x04, 0x17
        /*002a*/ 	.short	(.L_13 - .L_12)
.L_12:
        /*002c*/ 	.word	0x00000000
        /*0030*/ 	.short	0x0000
        /*0032*/ 	.short	0x0000
        /*0034*/ 	.byte	0x00, 0xf5, 0x21, 0x00


	//----- nvinfo : EIATTR_SPARSE_MMA_MASK
	.align		4
.L_13:
        /*0038*/ 	.byte	0x03, 0x50
        /*003a*/ 	.short	0x0000


	//----- nvinfo : EIATTR_MAXREG_COUNT
	.align		4
        /*003c*/ 	.byte	0x03, 0x1b
        /*003e*/ 	.short	0x00ff


	//----- nvinfo : EIATTR_MERCURY_ISA_VERSION
	.align		4
        /*0040*/ 	.byte	0x03, 0x5f
        /*0042*/ 	.short	0x0101


	//----- nvinfo : EIATTR_VRC_CTA_INIT_COUNT
	.align		4
        /*0044*/ 	.byte	0x02, 0x4a
	.zero		1
	.zero		1


	//----- nvinfo : EIATTR_EXIT_INSTR_OFFSETS
	.align		4
        /*0048*/ 	.byte	0x04, 0x1c
        /*004a*/ 	.short	(.L_15 - .L_14)


	//   ....[0]....
.L_14:
        /*004c*/ 	.word	0x00000070


	//   ....[1]....
        /*0050*/ 	.word	0x00000820


	//----- nvinfo : EIATTR_CBANK_PARAM_SIZE
	.align		4
.L_15:
        /*0054*/ 	.byte	0x03, 0x19
        /*0056*/ 	.short	0x0014


	//----- nvinfo : EIATTR_PARAM_CBANK
	.align		4
        /*0058*/ 	.byte	0x04, 0x0a
        /*005a*/ 	.short	(.L_17 - .L_16)
	.align		4
.L_16:
        /*005c*/ 	.word	index@(.nv.constant0._Z10matrixCalcPiS_i)
        /*0060*/ 	.short	0x0380
        /*0062*/ 	.short	0x0014


	//----- nvinfo : EIATTR_SW_WAR
	.align		4
.L_17:
        /*0064*/ 	.byte	0x04, 0x36
        /*0066*/ 	.short	(.L_19 - .L_18)
.L_18:
        /*0068*/ 	.word	0x00000008
.L_19:


//--------------------- .nv.callgraph             --------------------------
	.section	.nv.callgraph,"",@"SHT_CUDA_CALLGRAPH"
	.align	4
	.sectionentsize	8
	.align		4
        /*0000*/ 	.word	0x00000000
	.align		4
        /*0004*/ 	.word	0xffffffff
	.align		4
        /*0008*/ 	.word	0x00000000
	.align		4
        /*000c*/ 	.word	0xfffffffe
	.align		4
        /*0010*/ 	.word	0x00000000
	.align		4
        /*0014*/ 	.word	0xfffffffd
	.align		4
        /*0018*/ 	.word	0x00000000
	.align		4
        /*001c*/ 	.word	0xfffffffc


//--------------------- .text._Z10matrixCalcPiS_i --------------------------
	.section	.text._Z10matrixCalcPiS_i,"ax",@progbits
	.align	128
        .global         _Z10matrixCalcPiS_i
        .type           _Z10matrixCalcPiS_i,@function
        .size           _Z10matrixCalcPiS_i,(.L_x_7 - _Z10matrixCalcPiS_i)
        .other          _Z10matrixCalcPiS_i,@"STO_CUDA_ENTRY STV_DEFAULT"
_Z10matrixCalcPiS_i:
.text._Z10matrixCalcPiS_i:
[----:B------:R-:W-:Y:S01]  /*0000*/  LDC R1, c[0x0][0x37c] ;  /* 0x0000df00ff017b82 */ /* 0x000fe20000000800 */
[----:B------:R-:W0:Y:S07]  /*0010*/  S2R R2, SR_TID.X ;  /* 0x0000000000027919 */ /* 0x000e2e0000002100 */
[----:B------:R-:W0:Y:S08]  /*0020*/  S2UR UR4, SR_CTAID.X ;  /* 0x00000000000479c3 */ /* 0x000e300000002500 */
[----:B------:R-:W0:Y:S08]  /*0030*/  LDC R5, c[0x0][0x360] ;  /* 0x0000d800ff057b82 */ /* 0x000e300000000800 */
[----:B------:R-:W1:Y:S01]  /*0040*/  LDC R0, c[0x0][0x390] ;  /* 0x0000e400ff007b82 */ /* 0x000e620000000800 */
[----:B0-----:R-:W-:-:S05]  /*0050*/  IMAD R5, R5, UR4, R2 ;  /* 0x0000000405057c24 */ /* 0x001fca000f8e0202 */
[----:B-1----:R-:W-:-:S13]  /*0060*/  ISETP.GE.AND P0, PT, R5, R0, PT ;  /* 0x000000000500720c */ /* 0x002fda0003f06270 */
[----:B------:R-:W-:Y:S05]  /*0070*/  @P0 EXIT ;  /* 0x000000000000094d */ /* 0x000fea0003800000 */
[----:B------:R-:W-:Y:S01]  /*0080*/  ISETP.GE.AND P0, PT, R0, 0x1, PT ;  /* 0x000000010000780c */ /* 0x000fe20003f06270 */
[----:B------:R-:W0:Y:S01]  /*0090*/  LDCU.64 UR6, c[0x0][0x358] ;  /* 0x00006b00ff0677ac */ /* 0x000e220008000a00 */
[----:B------:R-:W-:-:S11]  /*00a0*/  IMAD.MOV.U32 R7, RZ, RZ, RZ ;  /* 0x000000ffff077224 */ /* 0x000fd600078e00ff */
[----:B------:R-:W-:Y:S05]  /*00b0*/  @!P0 BRA `(.L_x_0) ;  /* 0x0000000400708947 */ /* 0x000fea0003800000 */
[C---:B------:R-:W-:Y:S01]  /*00c0*/  ISETP.GE.U32.AND P0, PT, R0.reuse, 0x10, PT ;  /* 0x000000100000780c */ /* 0x040fe20003f06070 */
[----:B------:R-:W-:Y:S01]  /*00d0*/  IMAD R4, R5, R0, RZ ;  /* 0x0000000005047224 */ /* 0x000fe200078e02ff */
[----:B------:R-:W-:Y:S01]  /*00e0*/  LOP3.LUT R24, R0, 0xf, RZ, 0xc0, !PT ;  /* 0x0000000f00187812 */ /* 0x000fe200078ec0ff */
[----:B------:R-:W-:Y:S02]  /*00f0*/  IMAD.MOV.U32 R9, RZ, RZ, RZ ;  /* 0x000000ffff097224 */ /* 0x000fe400078e00ff */
[----:B------:R-:W-:Y:S01]  /*0100*/  IMAD.MOV.U32 R7, RZ, RZ, RZ ;  /* 0x000000ffff077224 */ /* 0x000fe200078e00ff */
[----:B------:R-:W-:-:S07]  /*0110*/  ISETP.NE.AND P1, PT, R24, RZ, PT ;  /* 0x000000ff1800720c */ /* 0x000fce0003f25270 */
[----:B------:R-:W-:Y:S06]  /*0120*/  @!P0 BRA `(.L_x_1) ;  /* 0x0000000000988947 */ /* 0x000fec0003800000 */
[----:B------:R-:W1:Y:S01]  /*0130*/  LDCU.64 UR4, c[0x0][0x380] ;  /* 0x00007000ff0477ac */ /* 0x000e620008000a00 */
[----:B------:R-:W-:Y:S01]  /*0140*/  LOP3.LUT R9, R0, 0x7ffffff0, RZ, 0xc0, !PT ;  /* 0x7ffffff000097812 */ /* 0x000fe200078ec0ff */
[----:B------:R-:W-:Y:S02]  /*0150*/  IMAD.MOV.U32 R7, RZ, RZ, RZ ;  /* 0x000000ffff077224 */ /* 0x000fe400078e00ff */
[----:B------:R-:W-:Y:S02]  /*0160*/  IMAD.MOV.U32 R8, RZ, RZ, R4 ;  /* 0x000000ffff087224 */ /* 0x000fe400078e0004 */
[----:B------:R-:W-:Y:S01]  /*0170*/  IMAD.MOV R6, RZ, RZ, -R9 ;  /* 0x000000ffff067224 */ /* 0x000fe200078e0a09 */
[----:B-1----:R-:W-:-:S04]  /*0180*/  UIADD3 UR4, UP0, UPT, UR4, 0x20, URZ ;  /* 0x0000002004047890 */ /* 0x002fc8000ff1e0ff */
[----:B------:R-:W-:-:S12]  /*0190*/  UIADD3.X UR5, UPT, UPT, URZ, UR5, URZ, UP0, !UPT ;  /* 0x00000005ff057290 */ /* 0x000fd800087fe4ff */
.L_x_2:
[----:B------:R-:W-:Y:S02]  /*01a0*/  IMAD.U32 R2, RZ, RZ, UR4 ;  /* 0x00000004ff027e24 */ /* 0x000fe4000f8e00ff */
[----:B------:R-:W-:Y:S02]  /*01b0*/  IMAD.U32 R3, RZ, RZ, UR5 ;  /* 0x00000005ff037e24 */ /* 0x000fe4000f8e00ff */
[----:B------:R-:W-:-:S05]  /*01c0*/  IMAD.WIDE R2, R8, 0x4, R2 ;  /* 0x0000000408027825 */ /* 0x000fca00078e0202 */
[----:B0-----:R-:W2:Y:S04]  /*01d0*/  LDG.E R18, desc[UR6][R2.64+-0x20] ;  /* 0xffffe00602127981 */ /* 0x001ea8000c1e1900 */
[----:B------:R-:W2:Y:S04]  /*01e0*/  LDG.E R19, desc[UR6][R2.64+-0x1c] ;  /* 0xffffe40602137981 */ /* 0x000ea8000c1e1900 */
[----:B------:R-:W3:Y:S04]  /*01f0*/  LDG.E R21, desc[UR6][R2.64+-0x18] ;  /* 0xffffe80602157981 */ /* 0x000ee8000c1e1900 */
[----:B------:R-:W3:Y:S04]  /*0200*/  LDG.E R20, desc[UR6][R2.64+-0x14] ;  /* 0xffffec0602147981 */ /* 0x000ee8000c1e1900 */
[----:B------:R-:W4:Y:S04]  /*0210*/  LDG.E R23, desc[UR6][R2.64+-0x10] ;  /* 0xfffff00602177981 */ /* 0x000f28000c1e1900 */
[----:B------:R-:W4:Y:S04]  /*0220*/  LDG.E R22, desc[UR6][R2.64+-0xc] ;  /* 0xfffff40602167981 */ /* 0x000f28000c1e1900 */
[----:B------:R-:W5:Y:S04]  /*0230*/  LDG.E R25, desc[UR6][R2.64+-0x8] ;  /* 0xfffff80602197981 */ /* 0x000f68000c1e1900 */
        /* <DEDUP_REMOVED lines=8> */
[----:B------:R-:W5:Y:S01]  /*02c0*/  LDG.E R17, desc[UR6][R2.64+0x1c] ;  /* 0x00001c0602117981 */ /* 0x000f62000c1e1900 */
[----:B------:R-:W-:-:S02]  /*02d0*/  VIADD R6, R6, 0x10 ;  /* 0x0000001006067836 */ /* 0x000fc40000000000 */
[----:B------:R-:W-:-:S03]  /*02e0*/  VIADD R8, R8, 0x10 ;  /* 0x0000001008087836 */ /* 0x000fc60000000000 */
[----:B------:R-:W-:Y:S02]  /*02f0*/  ISETP.NE.AND P0, PT, R6, RZ, PT ;  /* 0x000000ff0600720c */ /* 0x000fe40003f05270 */
[----:B--2---:R-:W-:-:S04]  /*0300*/  IADD3 R18, PT, PT, R19, R18, R7 ;  /* 0x0000001213127210 */ /* 0x004fc80007ffe007 */
[----:B---3--:R-:W-:-:S04]  /*0310*/  IADD3 R18, PT, PT, R20, R21, R18 ;  /* 0x0000001514127210 */ /* 0x008fc80007ffe012 */
[----:B----4-:R-:W-:-:S04]  /*0320*/  IADD3 R18, PT, PT, R22, R23, R18 ;  /* 0x0000001716127210 */ /* 0x010fc80007ffe012 */
[----:B-----5:R-:W-:-:S04]  /*0330*/  IADD3 R18, PT, PT, R26, R25, R18 ;  /* 0x000000191a127210 */ /* 0x020fc80007ffe012 */
[----:B------:R-:W-:-:S04]  /*0340*/  IADD3 R15, PT, PT, R15, R16, R18 ;  /* 0x000000100f0f7210 */ /* 0x000fc80007ffe012 */
[----:B------:R-:W-:-:S04]  /*0350*/  IADD3 R13, PT, PT, R13, R14, R15 ;  /* 0x0000000e0d0d7210 */ /* 0x000fc80007ffe00f */
[----:B------:R-:W-:-:S04]  /*0360*/  IADD3 R11, PT, PT, R11, R12, R13 ;  /* 0x0000000c0b0b7210 */ /* 0x000fc80007ffe00d */
[----:B------:R-:W-:Y:S01]  /*0370*/  IADD3 R7, PT, PT, R17, R10, R11 ;  /* 0x0000000a11077210 */ /* 0x000fe20007ffe00b */
[----:B------:R-:W-:Y:S06]  /*0380*/  @P0 BRA `(.L_x_2) ;  /* 0xfffffffc00840947 */ /* 0x000fec000383ffff */
.L_x_1:
[----:B------:R-:W-:Y:S05]  /*0390*/  @!P1 BRA `(.L_x_0) ;  /* 0x0000000000b89947 */ /* 0x000fea0003800000 */
[----:B------:R-:W-:Y:S02]  /*03a0*/  ISETP.GE.U32.AND P0, PT, R24, 0x8, PT ;  /* 0x000000081800780c */ /* 0x000fe40003f06070 */
[----:B------:R-:W-:-:S04]  /*03b0*/  LOP3.LUT R16, R0, 0x7, RZ, 0xc0, !PT ;  /* 0x0000000700107812 */ /* 0x000fc800078ec0ff */
[----:B------:R-:W-:-:S07]  /*03c0*/  ISETP.NE.AND P1, PT, R16, RZ, PT ;  /* 0x000000ff1000720c */ /* 0x000fce0003f25270 */
[----:B------:R-:W-:Y:S06]  /*03d0*/  @!P0 BRA `(.L_x_3) ;  /* 0x0000000000408947 */ /* 0x000fec0003800000 */
[----:B------:R-:W1:Y:S01]  /*03e0*/  LDC.64 R2, c[0x0][0x380] ;  /* 0x0000e000ff027b82 */ /* 0x000e620000000a00 */
[----:B------:R-:W-:-:S04]  /*03f0*/  IMAD.IADD R11, R4, 0x1, R9 ;  /* 0x00000001040b7824 */ /* 0x000fc800078e0209 */
[----:B-1----:R-:W-:-:S05]  /*0400*/  IMAD.WIDE R2, R11, 0x4, R2 ;  /* 0x000000040b027825 */ /* 0x002fca00078e0202 */
[----:B0-----:R-:W2:Y:S04]  /*0410*/  LDG.E R6, desc[UR6][R2.64] ;  /* 0x0000000602067981 */ /* 0x001ea8000c1e1900 */
[----:B------:R-:W2:Y:S04]  /*0420*/  LDG.E R8, desc[UR6][R2.64+0x4] ;  /* 0x0000040602087981 */ /* 0x000ea8000c1e1900 */
[----:B------:R-:W3:Y:S04]  /*0430*/  LDG.E R11, desc[UR6][R2.64+0x8] ;  /* 0x00000806020b7981 */ /* 0x000ee8000c1e1900 */
[----:B------:R-:W3:Y:S04]  /*0440*/  LDG.E R10, desc[UR6][R2.64+0xc] ;  /* 0x00000c06020a7981 */ /* 0x000ee8000c1e1900 */
[----:B------:R-:W4:Y:S04]  /*0450*/  LDG.E R13, desc[UR6][R2.64+0x10] ;  /* 0x00001006020d7981 */ /* 0x000f28000c1e1900 */
[----:B------:R-:W4:Y:S04]  /*0460*/  LDG.E R12, desc[UR6][R2.64+0x14] ;  /* 0x00001406020c7981 */ /* 0x000f28000c1e1900 */
[----:B------:R-:W5:Y:S04]  /*0470*/  LDG.E R15, desc[UR6][R2.64+0x18] ;  /* 0x00001806020f7981 */ /* 0x000f68000c1e1900 */
[----:B------:R-:W5:Y:S01]  /*0480*/  LDG.E R14, desc[UR6][R2.64+0x1c] ;  /* 0x00001c06020e7981 */ /* 0x000f62000c1e1900 */
[----:B------:R-:W-:Y:S01]  /*0490*/  VIADD R9, R9, 0x8 ;  /* 0x0000000809097836 */ /* 0x000fe20000000000 */
[----:B--2---:R-:W-:-:S04]  /*04a0*/  IADD3 R6, PT, PT, R8, R6, R7 ;  /* 0x0000000608067210 */ /* 0x004fc80007ffe007 */
[----:B---3--:R-:W-:-:S04]  /*04b0*/  IADD3 R6, PT, PT, R10, R11, R6 ;  /* 0x0000000b0a067210 */ /* 0x008fc80007ffe006 */
[----:B----4-:R-:W-:-:S04]  /*04c0*/  IADD3 R6, PT, PT, R12, R13, R6 ;  /* 0x0000000d0c067210 */ /* 0x010fc80007ffe006 */
[----:B-----5:R-:W-:-:S07]  /*04d0*/  IADD3 R7, PT, PT, R14, R15, R6 ;  /* 0x0000000f0e077210 */ /* 0x020fce0007ffe006 */
.L_x_3:
        /* <DEDUP_REMOVED lines=11> */
[----:B------:R-:W3:Y:S01]  /*0590*/  LDG.E R11, desc[UR6][R2.64+0xc] ;  /* 0x00000c06020b7981 */ /* 0x000ee2000c1e1900 */
[----:B------:R-:W-:-:S02]  /*05a0*/  IADD3 R9, PT, PT, R9, 0x4, RZ ;  /* 0x0000000409097810 */ /* 0x000fc40007ffe0ff */
[----:B--2---:R-:W-:-:S04]  /*05b0*/  IADD3 R7, PT, PT, R10, R8, R7 ;  /* 0x000000080a077210 */ /* 0x004fc80007ffe007 */
[----:B---3--:R-:W-:-:S07]  /*05c0*/  IADD3 R7, PT, PT, R11, R12, R7 ;  /* 0x0000000c0b077210 */ /* 0x008fce0007ffe007 */
.L_x_4:
[----:B------:R-:W-:Y:S05]  /*05d0*/  @!P1 BRA `(.L_x_0) ;  /* 0x0000000000289947 */ /* 0x000fea0003800000 */
[----:B------:R-:W1:Y:S01]  /*05e0*/  LDC.64 R10, c[0x0][0x380] ;  /* 0x0000e000ff0a7b82 */ /* 0x000e620000000a00 */
[----:B------:R-:W-:Y:S02]  /*05f0*/  IMAD.IADD R9, R4, 0x1, R9 ;  /* 0x0000000104097824 */ /* 0x000fe400078e0209 */
[----:B------:R-:W-:-:S07]  /*0600*/  IMAD.MOV R6, RZ, RZ, -R6 ;  /* 0x000000ffff067224 */ /* 0x000fce00078e0a06 */
.L_x_5:
[----:B-1----:R-:W-:-:S06]  /*0610*/  IMAD.WIDE R2, R9, 0x4, R10 ;  /* 0x0000000409027825 */ /* 0x002fcc00078e020a */
[----:B0-----:R-:W2:Y:S01]  /*0620*/  LDG.E R2, desc[UR6][R2.64] ;  /* 0x0000000602027981 */ /* 0x001ea2000c1e1900 */
[----:B------:R-:W-:Y:S02]  /*0630*/  VIADD R6, R6, 0x1 ;  /* 0x0000000106067836 */ /* 0x000fe40000000000 */
[----:B------:R-:W-:-:S03]  /*0640*/  VIADD R9, R9, 0x1 ;  /* 0x0000000109097836 */ /* 0x000fc60000000000 */
[----:B------:R-:W-:Y:S01]  /*0650*/  ISETP.NE.AND P0, PT, R6, RZ, PT ;  /* 0x000000ff0600720c */ /* 0x000fe20003f05270 */
[----:B--2---:R-:W-:-:S12]  /*0660*/  IMAD.IADD R7, R2, 0x1, R7 ;  /* 0x0000000102077824 */ /* 0x004fd800078e0207 */
[----:B------:R-:W-:Y:S05]  /*0670*/  @P0 BRA `(.L_x_5) ;  /* 0xfffffffc00e40947 */ /* 0x000fea000383ffff */
.L_x_0:
[-C--:B------:R-:W-:Y:S02]  /*0680*/  IABS R9, R0.reuse ;  /* 0x0000000000097213 */ /* 0x080fe40000000000 */
[----:B------:R-:W-:Y:S02]  /*0690*/  IABS R8, R7 ;  /* 0x0000000700087213 */ /* 0x000fe40000000000 */
[----:B------:R-:W1:Y:S01]  /*06a0*/  I2F.RP R4, R9 ;  /* 0x0000000900047306 */ /* 0x000e620000209400 */
[----:B------:R-:W-:-:S04]  /*06b0*/  LOP3.LUT R7, R7, R0, RZ, 0x3c, !PT ;  /* 0x0000000007077212 */ /* 0x000fc800078e3cff */
[----:B------:R-:W-:-:S03]  /*06c0*/  ISETP.GE.AND P1, PT, R7, RZ, PT ;  /* 0x000000ff0700720c */ /* 0x000fc60003f26270 */
[----:B-1----:R-:W1:Y:S02]  /*06d0*/  MUFU.RCP R4, R4 ;  /* 0x0000000400047308 */ /* 0x002e640000001000 */
[----:B-1----:R-:W-:-:S06]  /*06e0*/  VIADD R2, R4, 0xffffffe ;  /* 0x0ffffffe04027836 */ /* 0x002fcc0000000000 */
[----:B------:R1:W2:Y:S02]  /*06f0*/  F2I.FTZ.U32.TRUNC.NTZ R3, R2 ;  /* 0x0000000200037305 */ /* 0x0002a4000021f000 */
[----:B-1----:R-:W-:Y:S02]  /*0700*/  HFMA2 R2, -RZ, RZ, 0, 0 ;  /* 0x00000000ff027431 */ /* 0x002fe400000001ff */
[----:B--2---:R-:W-:-:S04]  /*0710*/  IMAD.MOV R6, RZ, RZ, -R3 ;  /* 0x000000ffff067224 */ /* 0x004fc800078e0a03 */
[----:B------:R-:W-:-:S04]  /*0720*/  IMAD R11, R6, R9, RZ ;  /* 0x00000009060b7224 */ /* 0x000fc800078e02ff */
[----:B------:R-:W-:-:S06]  /*0730*/  IMAD.HI.U32 R3, R3, R11, R2 ;  /* 0x0000000b03037227 */ /* 0x000fcc00078e0002 */
[----:B------:R-:W-:Y:S02]  /*0740*/  IMAD.HI.U32 R6, R3, R8, RZ ;  /* 0x0000000803067227 */ /* 0x000fe400078e00ff */
[----:B------:R-:W1:Y:S02]  /*0750*/  LDC.64 R2, c[0x0][0x388] ;  /* 0x0000e200ff027b82 */ /* 0x000e640000000a00 */
[----:B------:R-:W-:-:S04]  /*0760*/  IMAD.MOV R4, RZ, RZ, -R6 ;  /* 0x000000ffff047224 */ /* 0x000fc800078e0a06 */
[----:B------:R-:W-:-:S05]  /*0770*/  IMAD R4, R9, R4, R8 ;  /* 0x0000000409047224 */ /* 0x000fca00078e0208 */
[----:B------:R-:W-:-:S13]  /*0780*/  ISETP.GT.U32.AND P2, PT, R9, R4, PT ;  /* 0x000000040900720c */ /* 0x000fda0003f44070 */
[----:B------:R-:W-:Y:S02]  /*0790*/  @!P2 IMAD.IADD R4, R4, 0x1, -R9 ;  /* 0x000000010404a824 */ /* 0x000fe400078e0a09 */
[----:B------:R-:W-:Y:S01]  /*07a0*/  @!P2 VIADD R6, R6, 0x1 ;  /* 0x000000010606a836 */ /* 0x000fe20000000000 */
[----:B------:R-:W-:Y:S01]  /*07b0*/  ISETP.NE.AND P2, PT, R0, RZ, PT ;  /* 0x000000ff0000720c */ /* 0x000fe20003f45270 */
[----:B-1----:R-:W-:Y:S01]  /*07c0*/  IMAD.WIDE R2, R5, 0x4, R2 ;  /* 0x0000000405027825 */ /* 0x002fe200078e0202 */
[----:B------:R-:W-:-:S13]  /*07d0*/  ISETP.GE.U32.AND P0, PT, R4, R9, PT ;  /* 0x000000090400720c */ /* 0x000fda0003f06070 */
[----:B------:R-:W-:-:S04]  /*07e0*/  @P0 VIADD R6, R6, 0x1 ;  /* 0x0000000106060836 */ /* 0x000fc80000000000 */
[----:B------:R-:W-:Y:S01]  /*07f0*/  @!P1 IMAD.MOV R6, RZ, RZ, -R6 ;  /* 0x000000ffff069224 */ /* 0x000fe200078e0a06 */
[----:B------:R-:W-:-:S05]  /*0800*/  @!P2 LOP3.LUT R6, RZ, R0, RZ, 0x33, !PT ;  /* 0x00000000ff06a212 */ /* 0x000fca00078e33ff */
[----:B0-----:R-:W-:Y:S01]  /*0810*/  STG.E desc[UR6][R2.64], R6 ;  /* 0x0000000602007986 */ /* 0x001fe2000c101906 */
[----:B------:R-:W-:Y:S05]  /*0820*/  EXIT ;  /* 0x000000000000794d */ /* 0x000fea0003800000 */
.L_x_6:
[----:B------:R-:W-:-:S00]  /*0830*/  BRA `(.L_x_6) ;  /* 0xfffffffc00fc7947 */ /* 0x000fc0000383ffff */
[----:B------:R-:W-:-:S00]  /*0840*/  NOP ;  /* 0x0000000000007918 */ /* 0x000fc00000000000 */
        /* <DEDUP_REMOVED lines=11> */
.L_x_7:


//--------------------- .nv.shared.reserved.0     --------------------------
	.section	.nv.shared.reserved.0,"aw",@nobits
	.weak		__nv_reservedSMEM_offset_0_alias
	.size		__nv_reservedSMEM_offset_0_alias, 0, 64
	.other		__nv_reservedSMEM_offset_0_alias,@"STO_CUDA_RESERVED_SHARED STV_DEFAULT"
__nv_reservedSMEM_offset_0_alias:
	.zero		0
	.zero		64


//--------------------- .nv.constant0._Z10matrixCalcPiS_i --------------------------
	.section	.nv.constant0._Z10matrixCalcPiS_i,"a",@progbits
	.sectionflags	@""
	.align	4
.nv.constant0._Z10matrixCalcPiS_i:
	.zero		916


//--------------------- SYMBOLS --------------------------

	.type		.nv.reservedSmem.offset0,@object
	.size		.nv.reservedSmem.offset0,0x4
